//
// Generated by NVIDIA NVVM Compiler
//
// Compiler Build ID: CL-36424714
// Cuda compilation tools, release 13.0, V13.0.88
// Based on NVVM 20.0.0
//

.version 9.0
.target sm_100
.address_size 64

	// .globl	_Z10cuda_hellov
.extern .func  (.param .b32 func_retval0) vprintf
(
	.param .b64 vprintf_param_0,
	.param .b64 vprintf_param_1
)
;
.global .align 1 .b8 $str[31] = {62, 62, 32, 91, 115, 109, 97, 108, 108, 101, 115, 116, 93, 32, 72, 101, 108, 108, 111, 32, 102, 114, 111, 109, 32, 71, 80, 85, 33, 10};

.visible .entry _Z10cuda_hellov()
{
	.reg .b32 	%r<3>;
	.reg .b64 	%rd<3>;

	mov.u64 	%rd1, $str;
	cvta.global.u64 	%rd2, %rd1;
	{ // callseq 0, 0
	.param .b64 param0;
	st.param.b64 	[param0], %rd2;
	.param .b64 param1;
	st.param.b64 	[param1], 0;
	.param .b32 retval0;
	call.uni (retval0), 
	vprintf, 
	(
	param0, 
	param1
	);
	ld.param.b32 	%r1, [retval0];
	} // callseq 0
	ret;

}


// ===== COMPILED SASS (sm_100) =====

	.target	sm_100

	.elftype	@"ET_EXEC"


//--------------------- .note.nv.tkinfo           --------------------------
	.section	.note.nv.tkinfo,"",@"SHT_NOTE"
	.sectionflags	@"SHF_NOTE_NV_TKINFO"
	.tkinfo
        /*0018*/ 	.word	0x00000002
        /*0030*/ 	.string	""
        /*0030*/ 	.string	"ptxas"
        /*0030*/ 	.string	"Cuda compilation tools, release 13.0, V13.0.88"
        /*0030*/ 	.string	"Build cuda_13.0.r13.0/compiler.36424714_0"
        /*0030*/ 	.string	"-arch sm_100 -m 64 "



//--------------------- .note.nv.cuinfo           --------------------------
	.section	.note.nv.cuinfo,"",@"SHT_NOTE"
	.sectionflags	@"SHF_NOTE_NV_CUINFO"
        /*0018*/ 	.short	0x0002
        /*001a*/ 	.short	0x0064
        /*001c*/ 	.short	0x0082
	.zero		2


//--------------------- .nv.info                  --------------------------
	.section	.nv.info,"",@"SHT_CUDA_INFO"
	.align	4


	//----- nvinfo : EIATTR_REGCOUNT
	.align		4
        /*0000*/ 	.byte	0x04, 0x2f
        /*0002*/ 	.short	(.L_2 - .L_1)
	.align		4
.L_1:
        /*0004*/ 	.word	index@(_Z10cuda_hellov)
        /*0008*/ 	.word	0x00000018


	//----- nvinfo : EIATTR_FRAME_SIZE
	.align		4
.L_2:
        /*000c*/ 	.byte	0x04, 0x11
        /*000e*/ 	.short	(.L_4 - .L_3)
	.align		4
.L_3:
        /*0010*/ 	.word	index@(_Z10cuda_hellov)
        /*0014*/ 	.word	0x00000000


	//----- nvinfo : EIATTR_MIN_STACK_SIZE
	.align		4
.L_4:
        /*0018*/ 	.byte	0x04, 0x12
        /*001a*/ 	.short	(.L_6 - .L_5)
	.align		4
.L_5:
        /*001c*/ 	.word	index@(_Z10cuda_hellov)
        /*0020*/ 	.word	0x00000000
.L_6:


//--------------------- .nv.compat                --------------------------
	.section	.nv.compat,"",@"SHT_CUDA_COMPAT_INFO"
	.align	4
        /*0000*/ 	.byte	0x02, 0x09, 0x00, 0x00, 0x02, 0x02, 0x01, 0x00, 0x02, 0x05, 0x05, 0x00, 0x03, 0x07, 0x01, 0x01
        /*0010*/ 	.byte	0x02, 0x03, 0x00, 0x00, 0x02, 0x06, 0x01, 0x00, 0x04, 0x0b, 0x08, 0x00, 0x09, 0x00, 0x00, 0x00
        /*0020*/ 	.byte	0x00, 0x00, 0x00, 0x00


//--------------------- .nv.info._Z10cuda_hellov  --------------------------
	.section	.nv.info._Z10cuda_hellov,"",@"SHT_CUDA_INFO"
	.sectionflags	@""
	.align	4


	//----- nvinfo : EIATTR_CUDA_API_VERSION
	.align		4
        /*0000*/ 	.byte	0x04, 0x37
        /*0002*/ 	.short	(.L_8 - .L_7)
.L_7:
        /*0004*/ 	.word	0x00000082


	//----- nvinfo : EIATTR_SPARSE_MMA_MASK
	.align		4
.L_8:
        /*0008*/ 	.byte	0x03, 0x50
        /*000a*/ 	.short	0x0000


	//----- nvinfo : EIATTR_MAXREG_COUNT
	.align		4
        /*000c*/ 	.byte	0x03, 0x1b
        /*000e*/ 	.short	0x00ff


	//----- nvinfo : EIATTR_EXTERNS
	.align		4
        /*0010*/ 	.byte	0x04, 0x0f
        /*0012*/ 	.short	(.L_10 - .L_9)


	//   ....[0]....
	.align		4
.L_9:
        /*0014*/ 	.word	index@(vprintf)


	//----- nvinfo : EIATTR_MERCURY_ISA_VERSION
	.align		4
.L_10:
        /*0018*/ 	.byte	0x03, 0x5f
        /*001a*/ 	.short	0x0101


	//----- nvinfo : EIATTR_VRC_CTA_INIT_COUNT
	.align		4
        /*001c*/ 	.byte	0x02, 0x4a
	.zero		1
	.zero		1


	//----- nvinfo : EIATTR_SYSCALL_OFFSETS
	.align		4
        /*0020*/ 	.byte	0x04, 0x46
        /*0022*/ 	.short	(.L_12 - .L_11)


	//   ....[0]....
.L_11:
        /*0024*/ 	.word	0x00000080


	//----- nvinfo : EIATTR_EXIT_INSTR_OFFSETS
	.align		4
.L_12:
        /*0028*/ 	.byte	0x04, 0x1c
        /*002a*/ 	.short	(.L_14 - .L_13)


	//   ....[0]....
.L_13:
        /*002c*/ 	.word	0x00000090


	//----- nvinfo : EIATTR_SW_WAR
	.align		4
.L_14:
        /*0030*/ 	.byte	0x04, 0x36
        /*0032*/ 	.short	(.L_16 - .L_15)
.L_15:
        /*0034*/ 	.word	0x00000008
.L_16:


//--------------------- .nv.callgraph             --------------------------
	.section	.nv.callgraph,"",@"SHT_CUDA_CALLGRAPH"
	.align	4
	.sectionentsize	8
	.align		4
        /*0000*/ 	.word	0x00000000
	.align		4
        /*0004*/ 	.word	0xffffffff
	.align		4
        /*0008*/ 	.word	index@(_Z10cuda_hellov)
	.align		4
        /*000c*/ 	.word	index@(vprintf)
	.align		4
        /*0010*/ 	.word	0x00000000
	.align		4
        /*0014*/ 	.word	0xfffffffe
	.align		4
        /*0018*/ 	.word	0x00000000
	.align		4
        /*001c*/ 	.word	0xfffffffd
	.align		4
        /*0020*/ 	.word	0x00000000
	.align		4
        /*0024*/ 	.word	0xfffffffc


//--------------------- .nv.constant4             --------------------------
	.section	.nv.constant4,"a",@progbits
	.align	8
	.align		8
.nv.constant4:
        /*0000*/ 	.dword	vprintf
	.align		8
        /*0008*/ 	.dword	$str


//--------------------- .text._Z10cuda_hellov     --------------------------
	.section	.text._Z10cuda_hellov,"ax",@progbits
	.align	128
        .global         _Z10cuda_hellov
        .type           _Z10cuda_hellov,@function
        .size           _Z10cuda_hellov,(.L_x_2 - _Z10cuda_hellov)
        .other          _Z10cuda_hellov,@"STO_CUDA_ENTRY STV_DEFAULT"
_Z10cuda_hellov:
.text._Z10cuda_hellov:
[----:B------:R-:W0:Y:S01]  /*0000*/  LDC R1, c[0x0][0x37c] ;  /* 0x0000df00ff017b82 */ /* 0x000e220000000800 */
[----:B------:R-:W-:Y:S01]  /*0010*/  MOV R0, 0x0 ;  /* 0x0000000000007802 */ /* 0x000fe20000000f00 */
[----:B------:R-:W1:Y:S01]  /*0020*/  LDCU.64 UR4, c[0x4][0x8] ;  /* 0x01000100ff0477ac */ /* 0x000e620008000a00 */
[----:B------:R-:W-:-:S05]  /*0030*/  CS2R R6, SRZ ;  /* 0x0000000000067805 */ /* 0x000fca000001ff00 */
[----:B------:R2:W3:Y:S01]  /*0040*/  LDC.64 R2, c[0x4][R0] ;  /* 0x0100000000027b82 */ /* 0x0004e20000000a00 */
[----:B-1----:R-:W-:Y:S02]  /*0050*/  IMAD.U32 R4, RZ, RZ, UR4 ;  /* 0x00000004ff047e24 */ /* 0x002fe4000f8e00ff */
[----:B--2---:R-:W-:-:S07]  /*0060*/  IMAD.U32 R5, RZ, RZ, UR5 ;  /* 0x00000005ff057e24 */ /* 0x004fce000f8e00ff */
[----:B------:R-:W-:-:S07]  /*0070*/  LEPC R20, `(.L_x_0) ;  /* 0x000000001014794e */ /* 0x000fce0000000000 */
[----:B0--3--:R-:W-:Y:S05]  /*0080*/  CALL.ABS.NOINC R2 ;  /* 0x0000000002007343 */ /* 0x009fea0003c00000 */
.L_x_0:
[----:B------:R-:W-:Y:S05]  /*0090*/  EXIT ;  /* 0x000000000000794d */ /* 0x000fea0003800000 */
.L_x_1:
[----:B------:R-:W-:-:S00]  /*00a0*/  BRA `(.L_x_1) ;  /* 0xfffffffc00fc7947 */ /* 0x000fc0000383ffff */
[----:B------:R-:W-:-:S00]  /*00b0*/  NOP ;  /* 0x0000000000007918 */ /* 0x000fc00000000000 */
        /* <DEDUP_REMOVED lines=12> */
.L_x_2:


//--------------------- .nv.global.init           --------------------------
	.section	.nv.global.init,"aw",@progbits
.nv.global.init:
	.type		$str,@object
	.size		$str,(.L_0 - $str)
$str:
        /*0000*/ 	.byte	0x3e, 0x3e, 0x20, 0x5b, 0x73, 0x6d, 0x61, 0x6c, 0x6c, 0x65, 0x73, 0x74, 0x5d, 0x20, 0x48, 0x65
        /*0010*/ 	.byte	0x6c, 0x6c, 0x6f, 0x20, 0x66, 0x72, 0x6f, 0x6d, 0x20, 0x47, 0x50, 0x55, 0x21, 0x0a, 0x00
.L_0:


//--------------------- .nv.shared.reserved.0     --------------------------
	.section	.nv.shared.reserved.0,"aw",@nobits
	.weak		__nv_reservedSMEM_offset_0_alias
	.size		__nv_reservedSMEM_offset_0_alias, 0, 64
	.other		__nv_reservedSMEM_offset_0_alias,@"STO_CUDA_RESERVED_SHARED STV_DEFAULT"
__nv_reservedSMEM_offset_0_alias:
	.zero		0
	.zero		64


//--------------------- .nv.constant0._Z10cuda_hellov --------------------------
	.section	.nv.constant0._Z10cuda_hellov,"a",@progbits
	.sectionflags	@""
	.align	4
.nv.constant0._Z10cuda_hellov:
	.zero		896


//--------------------- SYMBOLS --------------------------

	.type		.nv.reservedSmem.offset0,@object
	.size		.nv.reservedSmem.offset0,0x4
	.type		vprintf,@function
